	.headerflags	@"EF_CUDA_TEXMODE_UNIFIED EF_CUDA_64BIT_ADDRESS EF_CUDA_ACCELERATORS EF_CUDA_SM90 EF_CUDA_VIRTUAL_SM(EF_CUDA_SM90)"
	.elftype	@"ET_EXEC"


//--------------------- .nv.info                  --------------------------
	.section	.nv.info,"",@"SHT_CUDA_INFO"
	.align	4


	//----- nvinfo : EIATTR_REGCOUNT
	.align		4
        /*0000*/ 	.byte	0x04, 0x2f
        /*0002*/ 	.short	(.L_3 - .L_2)
	.align		4
.L_2:
        /*0004*/ 	.word	index@(triton_poi_fused__native_batch_norm_legit_no_training_add_convolution_relu_11)
        /*0008*/ 	.word	0x00000018


	//----- nvinfo : EIATTR_MIN_STACK_SIZE
	.align		4
.L_3:
        /*000c*/ 	.byte	0x04, 0x12
        /*000e*/ 	.short	(.L_5 - .L_4)
	.align		4
.L_4:
        /*0010*/ 	.word	index@(triton_poi_fused__native_batch_norm_legit_no_training_add_convolution_relu_11)
        /*0014*/ 	.word	0x00000000


	//----- nvinfo : EIATTR_FRAME_SIZE
	.align		4
.L_5:
        /*0018*/ 	.byte	0x04, 0x11
        /*001a*/ 	.short	(.L_7 - .L_6)
	.align		4
.L_6:
        /*001c*/ 	.word	index@(triton_poi_fused__native_batch_norm_legit_no_training_add_convolution_relu_11)
        /*0020*/ 	.word	0x00000000


	//----- nvinfo : EIATTR_MIN_STACK_SIZE
	.align		4
.L_7:
        /*0024*/ 	.byte	0x04, 0x12
        /*0026*/ 	.short	(.L_9 - .L_8)
	.align		4
.L_8:
        /*0028*/ 	.word	index@(triton_poi_fused__native_batch_norm_legit_no_training_add_convolution_relu_11)
        /*002c*/ 	.word	0x00000000
.L_9:


//--------------------- .nv.info.triton_poi_fused__native_batch_norm_legit_no_training_add_convolution_relu_11 --------------------------
	.section	.nv.info.triton_poi_fused__native_batch_norm_legit_no_training_add_convolution_relu_11,"",@"SHT_CUDA_INFO"
	.sectionflags	@""
	.align	4


	//----- nvinfo : EIATTR_CUDA_API_VERSION
	.align		4
        /*0000*/ 	.byte	0x04, 0x37
        /*0002*/ 	.short	(.L_11 - .L_10)
.L_10:
        /*0004*/ 	.word	0x0000007c


	//----- nvinfo : EIATTR_KPARAM_INFO
	.align		4
.L_11:
        /*0008*/ 	.byte	0x04, 0x17
        /*000a*/ 	.short	(.L_13 - .L_12)
.L_12:
        /*000c*/ 	.word	0x00000000
        /*0010*/ 	.short	0x0008
        /*0012*/ 	.short	0x0040
        /*0014*/ 	.byte	0x00, 0xf0, 0x11, 0x00


	//----- nvinfo : EIATTR_KPARAM_INFO
	.align		4
.L_13:
        /*0018*/ 	.byte	0x04, 0x17
        /*001a*/ 	.short	(.L_15 - .L_14)
.L_14:
        /*001c*/ 	.word	0x00000000
        /*0020*/ 	.short	0x0007
        /*0022*/ 	.short	0x0038
        /*0024*/ 	.byte	0x00, 0xf4, 0x21, 0x00


	//----- nvinfo : EIATTR_KPARAM_INFO
	.align		4
.L_15:
        /*0028*/ 	.byte	0x04, 0x17
        /*002a*/ 	.short	(.L_17 - .L_16)
.L_16:
        /*002c*/ 	.word	0x00000000
        /*0030*/ 	.short	0x0006
        /*0032*/ 	.short	0x0030
        /*0034*/ 	.byte	0x00, 0xf4, 0x21, 0x00


	//----- nvinfo : EIATTR_KPARAM_INFO
	.align		4
.L_17:
        /*0038*/ 	.byte	0x04, 0x17
        /*003a*/ 	.short	(.L_19 - .L_18)
.L_18:
        /*003c*/ 	.word	0x00000000
        /*0040*/ 	.short	0x0005
        /*0042*/ 	.short	0x0028
        /*0044*/ 	.byte	0x00, 0xf4, 0x21, 0x00


	//----- nvinfo : EIATTR_KPARAM_INFO
	.align		4
.L_19:
        /*0048*/ 	.byte	0x04, 0x17
        /*004a*/ 	.short	(.L_21 - .L_20)
.L_20:
        /*004c*/ 	.word	0x00000000
        /*0050*/ 	.short	0x0004
        /*0052*/ 	.short	0x0020
        /*0054*/ 	.byte	0x00, 0xf4, 0x21, 0x00


	//----- nvinfo : EIATTR_KPARAM_INFO
	.align		4
.L_21:
        /*0058*/ 	.byte	0x04, 0x17
        /*005a*/ 	.short	(.L_23 - .L_22)
.L_22:
        /*005c*/ 	.word	0x00000000
        /*0060*/ 	.short	0x0003
        /*0062*/ 	.short	0x0018
        /*0064*/ 	.byte	0x00, 0xf4, 0x21, 0x00


	//----- nvinfo : EIATTR_KPARAM_INFO
	.align		4
.L_23:
        /*0068*/ 	.byte	0x04, 0x17
        /*006a*/ 	.short	(.L_25 - .L_24)
.L_24:
        /*006c*/ 	.word	0x00000000
        /*0070*/ 	.short	0x0002
        /*0072*/ 	.short	0x0010
        /*0074*/ 	.byte	0x00, 0xf4, 0x21, 0x00


	//----- nvinfo : EIATTR_KPARAM_INFO
	.align		4
.L_25:
        /*0078*/ 	.byte	0x04, 0x17
        /*007a*/ 	.short	(.L_27 - .L_26)
.L_26:
        /*007c*/ 	.word	0x00000000
        /*0080*/ 	.short	0x0001
        /*0082*/ 	.short	0x0008
        /*0084*/ 	.byte	0x00, 0xf4, 0x21, 0x00


	//----- nvinfo : EIATTR_KPARAM_INFO
	.align		4
.L_27:
        /*0088*/ 	.byte	0x04, 0x17
        /*008a*/ 	.short	(.L_29 - .L_28)
.L_28:
        /*008c*/ 	.word	0x00000000
        /*0090*/ 	.short	0x0000
        /*0092*/ 	.short	0x0000
        /*0094*/ 	.byte	0x00, 0xf4, 0x21, 0x00


	//----- nvinfo : EIATTR_SPARSE_MMA_MASK
	.align		4
.L_29:
        /*0098*/ 	.byte	0x03, 0x50
        /*009a*/ 	.short	0x0000


	//----- nvinfo : EIATTR_MAXREG_COUNT
	.align		4
        /*009c*/ 	.byte	0x03, 0x1b
        /*009e*/ 	.short	0x00ff


	//----- nvinfo : EIATTR_EXIT_INSTR_OFFSETS
	.align		4
        /*00a0*/ 	.byte	0x04, 0x1c
        /*00a2*/ 	.short	(.L_31 - .L_30)


	//   ....[0]....
.L_30:
        /*00a4*/ 	.word	0x000004b0


	//----- nvinfo : EIATTR_REQNTID
	.align		4
.L_31:
        /*00a8*/ 	.byte	0x04, 0x10
        /*00aa*/ 	.short	(.L_33 - .L_32)
.L_32:
        /*00ac*/ 	.word	0x00000100
        /*00b0*/ 	.word	0x00000001
        /*00b4*/ 	.word	0x00000001


	//----- nvinfo : EIATTR_CBANK_PARAM_SIZE
	.align		4
.L_33:
        /*00b8*/ 	.byte	0x03, 0x19
        /*00ba*/ 	.short	0x0044


	//----- nvinfo : EIATTR_PARAM_CBANK
	.align		4
        /*00bc*/ 	.byte	0x04, 0x0a
        /*00be*/ 	.short	(.L_35 - .L_34)
	.align		4
.L_34:
        /*00c0*/ 	.word	index@(.nv.constant0.triton_poi_fused__native_batch_norm_legit_no_training_add_convolution_relu_11)
        /*00c4*/ 	.short	0x0210
        /*00c6*/ 	.short	0x0044


	//----- nvinfo : EIATTR_SW_WAR
	.align		4
.L_35:
        /*00c8*/ 	.byte	0x04, 0x36
        /*00ca*/ 	.short	(.L_37 - .L_36)
.L_36:
        /*00cc*/ 	.word	0x00000008
.L_37:


//--------------------- .nv.callgraph             --------------------------
	.section	.nv.callgraph,"",@"SHT_CUDA_CALLGRAPH"
	.align	4
	.sectionentsize	8
	.align		4
        /*0000*/ 	.word	0x00000000
	.align		4
        /*0004*/ 	.word	0xffffffff
	.align		4
        /*0008*/ 	.word	0x00000000
	.align		4
        /*000c*/ 	.word	0xfffffffe
	.align		4
        /*0010*/ 	.word	0x00000000
	.align		4
        /*0014*/ 	.word	0xfffffffd
	.align		4
        /*0018*/ 	.word	0x00000000
	.align		4
        /*001c*/ 	.word	0xfffffffc


//--------------------- .nv.constant4             --------------------------
	.section	.nv.constant4,"a",@progbits
	.align	8
	.align		8
.nv.constant4:
        /*0000*/ 	.dword	_$_str
	.align		8
        /*0008*/ 	.dword	_$_str_$_2


//--------------------- .text.triton_poi_fused__native_batch_norm_legit_no_training_add_convolution_relu_11 --------------------------
	.section	.text.triton_poi_fused__native_batch_norm_legit_no_training_add_convolution_relu_11,"ax",@progbits
	.align	128
        .global         triton_poi_fused__native_batch_norm_legit_no_training_add_convolution_relu_11
        .type           triton_poi_fused__native_batch_norm_legit_no_training_add_convolution_relu_11,@function
        .size           triton_poi_fused__native_batch_norm_legit_no_training_add_convolution_relu_11,(.L_x_1 - triton_poi_fused__native_batch_norm_legit_no_training_add_convolution_relu_11)
        .other          triton_poi_fused__native_batch_norm_legit_no_training_add_convolution_relu_11,@"STO_CUDA_ENTRY STV_DEFAULT"
triton_poi_fused__native_batch_norm_legit_no_training_add_convolution_relu_11:
.text.triton_poi_fused__native_batch_norm_legit_no_training_add_convolution_relu_11:
[----:B------:R-:W-:Y:S01]  /*0000*/  LDC R1, c[0x0][0x28] ;  /* 0x00000a00ff017b82 */ /* 0x000fe20000000800 */
[----:B------:R-:W1:Y:S07]  /*0010*/  S2R R0, SR_TID.X ;  /* 0x0000000000007919 */ /* 0x000e6e0000002100 */
[----:B------:R-:W2:Y:S01]  /*0020*/  LDC.64 R4, c[0x0][0x230] ;  /* 0x00008c00ff047b82 */ /* 0x000ea20000000a00 */
[----:B------:R-:W-:Y:S01]  /*0030*/  ULDC.64 UR4, c[0x0][0x208] ;  /* 0x0000820000047ab9 */ /* 0x000fe20000000a00 */
[----:B------:R-:W3:Y:S06]  /*0040*/  S2R R3, SR_CTAID.X ;  /* 0x0000000000037919 */ /* 0x000eec0000002500 */
[----:B------:R-:W4:Y:S08]  /*0050*/  LDC.64 R10, c[0x0][0x218] ;  /* 0x00008600ff0a7b82 */ /* 0x000f300000000a00 */
[----:B------:R-:W5:Y:S08]  /*0060*/  LDC.64 R6, c[0x0][0x228] ;  /* 0x00008a00ff067b82 */ /* 0x000f700000000a00 */
[----:B------:R-:W5:Y:S01]  /*0070*/  LDC.64 R16, c[0x0][0x240] ;  /* 0x00009000ff107b82 */ /* 0x000f620000000a00 */
[----:B-1----:R-:W-:-:S07]  /*0080*/  SHF.L.U32 R0, R0, 0x1, RZ ;  /* 0x0000000100007819 */ /* 0x002fce00000006ff */
[----:B------:R-:W1:Y:S01]  /*0090*/  LDC.64 R18, c[0x0][0x238] ;  /* 0x00008e00ff127b82 */ /* 0x000e620000000a00 */
[----:B------:R-:W-:-:S04]  /*00a0*/  LOP3.LUT R0, R0, 0x1fe, RZ, 0xc0, !PT ;  /* 0x000001fe00007812 */ /* 0x000fc800078ec0ff */
[----:B---3--:R-:W-:-:S03]  /*00b0*/  LEA R0, R3, R0, 0x9 ;  /* 0x0000000003007211 */ /* 0x008fc600078e48ff */
[----:B------:R-:W3:Y:S02]  /*00c0*/  LDC.64 R12, c[0x0][0x220] ;  /* 0x00008800ff0c7b82 */ /* 0x000ee40000000a00 */
[----:B------:R-:W-:-:S05]  /*00d0*/  IMAD.HI R2, R0, 0x2aaaaaab, RZ ;  /* 0x2aaaaaab00027827 */ /* 0x000fca00078e02ff */
[----:B------:R-:W-:-:S04]  /*00e0*/  SHF.R.U32.HI R3, RZ, 0x1f, R2 ;  /* 0x0000001fff037819 */ /* 0x000fc80000011602 */
[----:B------:R-:W-:-:S05]  /*00f0*/  LEA.HI R3, R2, R3, RZ, 0x1c ;  /* 0x0000000302037211 */ /* 0x000fca00078fe0ff */
[----:B------:R-:W-:Y:S02]  /*0100*/  IMAD R14, R3, -0x60, R0 ;  /* 0xffffffa0030e7824 */ /* 0x000fe400078e0200 */
[----:B------:R-:W3:Y:S02]  /*0110*/  LDC.64 R2, c[0x0][0x210] ;  /* 0x00008400ff027b82 */ /* 0x000ee40000000a00 */
[----:B--2---:R-:W-:-:S06]  /*0120*/  IMAD.WIDE R4, R14, 0x4, R4 ;  /* 0x000000040e047825 */ /* 0x004fcc00078e0204 */
[----:B------:R-:W2:Y:S01]  /*0130*/  LDG.E.EL.64 R4, desc[UR4][R4.64] ;  /* 0x0000000404047981 */ /* 0x000ea2000c2e1b00 */
[----:B----4-:R-:W-:-:S04]  /*0140*/  IMAD.WIDE R10, R14, 0x4, R10 ;  /* 0x000000040e0a7825 */ /* 0x010fc800078e020a */
[C---:B-----5:R-:W-:Y:S02]  /*0150*/  IMAD.WIDE R6, R14.reuse, 0x4, R6 ;  /* 0x000000040e067825 */ /* 0x060fe400078e0206 */
[----:B------:R-:W4:Y:S02]  /*0160*/  LDG.E.EL.64 R10, desc[UR4][R10.64] ;  /* 0x000000040a0a7981 */ /* 0x000f24000c2e1b00 */
[C---:B0-----:R-:W-:Y:S02]  /*0170*/  IMAD.WIDE R16, R14.reuse, 0x4, R16 ;  /* 0x000000040e107825 */ /* 0x041fe400078e0210 */
[----:B------:R-:W5:Y:S02]  /*0180*/  LDG.E.EL.64 R6, desc[UR4][R6.64] ;  /* 0x0000000406067981 */ /* 0x000f64000c2e1b00 */
[----:B-1----:R-:W-:Y:S02]  /*0190*/  IMAD.WIDE R18, R14, 0x4, R18 ;  /* 0x000000040e127825 */ /* 0x002fe400078e0212 */
[----:B------:R-:W4:Y:S02]  /*01a0*/  LDG.E.EL.64 R16, desc[UR4][R16.64] ;  /* 0x0000000410107981 */ /* 0x000f24000c2e1b00 */
[----:B---3--:R-:W-:-:S02]  /*01b0*/  IMAD.WIDE R2, R0, 0x4, R2 ;  /* 0x0000000400027825 */ /* 0x008fc400078e0202 */
[----:B------:R-:W3:Y:S04]  /*01c0*/  LDG.E.EL.64 R14, desc[UR4][R18.64] ;  /* 0x00000004120e7981 */ /* 0x000ee8000c2e1b00 */
[----:B------:R-:W4:Y:S01]  /*01d0*/  LDG.E.64 R8, desc[UR4][R2.64] ;  /* 0x0000000402087981 */ /* 0x000f22000c1e1b00 */
[----:B------:R-:W-:-:S06]  /*01e0*/  IMAD.WIDE R12, R0, 0x4, R12 ;  /* 0x00000004000c7825 */ /* 0x000fcc00078e020c */
[----:B------:R-:W3:Y:S01]  /*01f0*/  LDG.E.64 R12, desc[UR4][R12.64] ;  /* 0x000000040c0c7981 */ /* 0x000ee2000c1e1b00 */
[----:B--2---:R-:W-:Y:S01]  /*0200*/  FADD R4, R4, 9.9999997473787516356e-06 ;  /* 0x3727c5ac04047421 */ /* 0x004fe20000000000 */
[----:B------:R-:W-:-:S03]  /*0210*/  FADD R5, R5, 9.9999997473787516356e-06 ;  /* 0x3727c5ac05057421 */ /* 0x000fc60000000000 */
[----:B------:R-:W0:Y:S08]  /*0220*/  MUFU.SQRT R20, R4 ;  /* 0x0000000400147308 */ /* 0x000e300000002000 */
[----:B------:R-:W1:Y:S01]  /*0230*/  MUFU.SQRT R21, R5 ;  /* 0x0000000500157308 */ /* 0x000e620000002000 */
[C---:B0-----:R-:W-:Y:S02]  /*0240*/  FSETP.GT.AND P0, PT, R20.reuse, 8.50705917302346158658e+37, PT ;  /* 0x7e8000001400780b */ /* 0x041fe40003f04000 */
[----:B------:R-:W-:-:S02]  /*0250*/  FSETP.GEU.AND P2, PT, R20, 1.175494350822287508e-38, PT ;  /* 0x008000001400780b */ /* 0x000fc40003f4e000 */
[C---:B-1----:R-:W-:Y:S02]  /*0260*/  FSETP.GT.AND P1, PT, R21.reuse, 8.50705917302346158658e+37, PT ;  /* 0x7e8000001500780b */ /* 0x042fe40003f24000 */
[----:B------:R-:W-:-:S07]  /*0270*/  FSETP.GEU.AND P3, PT, R21, 1.175494350822287508e-38, PT ;  /* 0x008000001500780b */ /* 0x000fce0003f6e000 */
[----:B------:R-:W-:Y:S01]  /*0280*/  @P0 FMUL R20, R20, 0.25 ;  /* 0x3e80000014140820 */ /* 0x000fe20000400000 */
[----:B------:R-:W-:-:S03]  /*0290*/  HFMA2.MMA R4, -RZ, RZ, 1.625, 0 ;  /* 0x3e800000ff047435 */ /* 0x000fc600000001ff */
[----:B------:R-:W-:Y:S01]  /*02a0*/  @!P2 FMUL R20, R20, 16777216 ;  /* 0x4b8000001414a820 */ /* 0x000fe20000400000 */
[----:B------:R-:W-:-:S04]  /*02b0*/  @P1 FMUL R21, R21, 0.25 ;  /* 0x3e80000015151820 */ /* 0x000fc80000400000 */
[----:B------:R-:W-:Y:S01]  /*02c0*/  @!P3 FMUL R21, R21, 16777216 ;  /* 0x4b8000001515b820 */ /* 0x000fe20000400000 */
[----:B------:R-:W0:Y:S01]  /*02d0*/  MUFU.RCP R20, R20 ;  /* 0x0000001400147308 */ /* 0x000e220000001000 */
[----:B------:R-:W-:-:S07]  /*02e0*/  FSEL R5, R4, 1, P0 ;  /* 0x3f80000004057808 */ /* 0x000fce0000000000 */
[----:B------:R-:W1:Y:S01]  /*02f0*/  MUFU.RCP R21, R21 ;  /* 0x0000001500157308 */ /* 0x000e620000001000 */
[----:B------:R-:W-:Y:S01]  /*0300*/  FSEL R4, R4, 1, P1 ;  /* 0x3f80000004047808 */ /* 0x000fe20000800000 */
[----:B------:R-:W-:Y:S01]  /*0310*/  @!P2 FMUL R5, R5, 16777216 ;  /* 0x4b8000000505a820 */ /* 0x000fe20000400000 */
[----:B----4-:R-:W-:Y:S01]  /*0320*/  FADD R8, R8, R10 ;  /* 0x0000000a08087221 */ /* 0x010fe20000000000 */
[----:B------:R-:W-:Y:S02]  /*0330*/  FADD R9, R9, R11 ;  /* 0x0000000b09097221 */ /* 0x000fe40000000000 */
[----:B------:R-:W-:Y:S01]  /*0340*/  @!P3 FMUL R4, R4, 16777216 ;  /* 0x4b8000000404b820 */ /* 0x000fe20000400000 */
[----:B0-----:R-:W-:Y:S01]  /*0350*/  FMUL R11, R20, R5 ;  /* 0x00000005140b7220 */ /* 0x001fe20000400000 */
[----:B-----5:R-:W-:Y:S01]  /*0360*/  FADD R6, -R6, R8 ;  /* 0x0000000806067221 */ /* 0x020fe20000000100 */
[----:B------:R-:W-:-:S03]  /*0370*/  FADD R7, -R7, R9 ;  /* 0x0000000907077221 */ /* 0x000fc60000000100 */
[----:B------:R-:W-:Y:S01]  /*0380*/  FMUL R11, R6, R11 ;  /* 0x0000000b060b7220 */ /* 0x000fe20000400000 */
[----:B-1----:R-:W-:Y:S02]  /*0390*/  FMUL R10, R21, R4 ;  /* 0x00000004150a7220 */ /* 0x002fe40000400000 */
[----:B------:R-:W0:Y:S02]  /*03a0*/  LDC.64 R4, c[0x0][0x248] ;  /* 0x00009200ff047b82 */ /* 0x000e240000000a00 */
[----:B------:R-:W-:Y:S01]  /*03b0*/  FMUL R10, R7, R10 ;  /* 0x0000000a070a7220 */ /* 0x000fe20000400000 */
[----:B---3--:R-:W-:-:S03]  /*03c0*/  FFMA R11, R14, R11, R16 ;  /* 0x0000000b0e0b7223 */ /* 0x008fc60000000010 */
[----:B------:R-:W-:Y:S02]  /*03d0*/  FFMA R10, R15, R10, R17 ;  /* 0x0000000a0f0a7223 */ /* 0x000fe40000000011 */
[----:B------:R-:W-:-:S03]  /*03e0*/  FSETP.GEU.AND P0, PT, R11, RZ, PT ;  /* 0x000000ff0b00720b */ /* 0x000fc60003f0e000 */
[C---:B------:R-:W-:Y:S02]  /*03f0*/  FSETP.GEU.AND P1, PT, R10.reuse, RZ, PT ;  /* 0x000000ff0a00720b */ /* 0x040fe40003f2e000 */
[----:B------:R-:W-:Y:S02]  /*0400*/  FSEL R11, R11, RZ, P0 ;  /* 0x000000ff0b0b7208 */ /* 0x000fe40000000000 */
[----:B------:R-:W-:Y:S02]  /*0410*/  FSEL R10, R10, RZ, P1 ;  /* 0x000000ff0a0a7208 */ /* 0x000fe40000800000 */
[----:B------:R-:W-:Y:S01]  /*0420*/  FSETP.GEU.AND P0, PT, R11, -R12, PT ;  /* 0x8000000c0b00720b */ /* 0x000fe20003f0e000 */
[----:B------:R-:W-:Y:S01]  /*0430*/  FADD R11, R12, R11 ;  /* 0x0000000b0c0b7221 */ /* 0x000fe20000000000 */
[----:B------:R-:W-:Y:S01]  /*0440*/  FSETP.GEU.AND P1, PT, R10, -R13, PT ;  /* 0x8000000d0a00720b */ /* 0x000fe20003f2e000 */
[----:B------:R-:W-:-:S03]  /*0450*/  FADD R6, R13, R10 ;  /* 0x0000000a0d067221 */ /* 0x000fc60000000000 */
[----:B------:R-:W-:Y:S01]  /*0460*/  FSEL R10, R11, RZ, P0 ;  /* 0x000000ff0b0a7208 */ /* 0x000fe20000000000 */
[----:B0-----:R-:W-:Y:S01]  /*0470*/  IMAD.WIDE R4, R0, 0x4, R4 ;  /* 0x0000000400047825 */ /* 0x001fe200078e0204 */
[----:B------:R-:W-:Y:S01]  /*0480*/  FSEL R11, R6, RZ, P1 ;  /* 0x000000ff060b7208 */ /* 0x000fe20000800000 */
[----:B------:R-:W-:Y:S04]  /*0490*/  STG.E.64 desc[UR4][R2.64], R8 ;  /* 0x0000000802007986 */ /* 0x000fe8000c101b04 */
[----:B------:R-:W-:Y:S01]  /*04a0*/  STG.E.64 desc[UR4][R4.64], R10 ;  /* 0x0000000a04007986 */ /* 0x000fe2000c101b04 */
[----:B------:R-:W-:Y:S05]  /*04b0*/  EXIT ;  /* 0x000000000000794d */ /* 0x000fea0003800000 */
.L_x_0:
[----:B------:R-:W-:-:S00]  /*04c0*/  BRA `(.L_x_0) ;  /* 0xfffffffc00fc7947 */ /* 0x000fc0000383ffff */
[----:B------:R-:W-:-:S00]  /*04d0*/  NOP ;  /* 0x0000000000007918 */ /* 0x000fc00000000000 */
        /* <DEDUP_REMOVED lines=10> */
.L_x_1:


//--------------------- .nv.global.init           --------------------------
	.section	.nv.global.init,"aw",@progbits
.nv.global.init:
	.type		_$_str,@object
	.size		_$_str,(_$_str_$_2 - _$_str)
_$_str:
        /*0000*/ 	.byte	0x5f, 0x5f, 0x43, 0x55, 0x44, 0x41, 0x5f, 0x46, 0x54, 0x5a, 0x00
	.type		_$_str_$_2,@object
	.size		_$_str_$_2,(.L_1 - _$_str_$_2)
_$_str_$_2:
        /*000b*/ 	.byte	0x5f, 0x5f, 0x43, 0x55, 0x44, 0x41, 0x5f, 0x50, 0x52, 0x45, 0x43, 0x5f, 0x53, 0x51, 0x52, 0x54
        /*001b*/ 	.byte	0x00
.L_1:


//--------------------- .nv.constant0.triton_poi_fused__native_batch_norm_legit_no_training_add_convolution_relu_11 --------------------------
	.section	.nv.constant0.triton_poi_fused__native_batch_norm_legit_no_training_add_convolution_relu_11,"a",@progbits
	.sectionflags	@""
	.align	4
.nv.constant0.triton_poi_fused__native_batch_norm_legit_no_training_add_convolution_relu_11:
	.zero		596
